//
// Generated by NVIDIA NVVM Compiler
//
// Compiler Build ID: CL-36424714
// Cuda compilation tools, release 13.0, V13.0.88
// Based on NVVM 20.0.0
//

.version 9.0
.target sm_100
.address_size 64

	// .globl	_Z12hgemm_normalPK6__halfS1_Pfii

.visible .entry _Z12hgemm_normalPK6__halfS1_Pfii(
	.param .u64 .ptr .align 1 _Z12hgemm_normalPK6__halfS1_Pfii_param_0,
	.param .u64 .ptr .align 1 _Z12hgemm_normalPK6__halfS1_Pfii_param_1,
	.param .u64 .ptr .align 1 _Z12hgemm_normalPK6__halfS1_Pfii_param_2,
	.param .u32 _Z12hgemm_normalPK6__halfS1_Pfii_param_3,
	.param .u32 _Z12hgemm_normalPK6__halfS1_Pfii_param_4
)
{
	.reg .pred 	%p<5>;
	.reg .b16 	%rs<33>;
	.reg .b32 	%r<24>;
	.reg .b32 	%f<52>;
	.reg .b64 	%rd<15>;

	ld.param.u64 	%rd3, [_Z12hgemm_normalPK6__halfS1_Pfii_param_0];
	ld.param.u64 	%rd4, [_Z12hgemm_normalPK6__halfS1_Pfii_param_1];
	ld.param.u64 	%rd5, [_Z12hgemm_normalPK6__halfS1_Pfii_param_2];
	ld.param.u32 	%r10, [_Z12hgemm_normalPK6__halfS1_Pfii_param_3];
	ld.param.u32 	%r11, [_Z12hgemm_normalPK6__halfS1_Pfii_param_4];
	mov.u32 	%r12, %ctaid.y;
	mov.u32 	%r13, %ntid.y;
	mov.u32 	%r14, %tid.y;
	mad.lo.s32 	%r15, %r12, %r13, %r14;
	mov.u32 	%r16, %ctaid.x;
	mov.u32 	%r17, %ntid.x;
	mov.u32 	%r18, %tid.x;
	mad.lo.s32 	%r1, %r16, %r17, %r18;
	add.s32 	%r2, %r10, %r15;
	setp.ge.s32 	%p1, %r15, %r11;
	setp.gt.s32 	%p2, %r1, 1023;
	or.pred  	%p3, %p2, %p1;
	@%p3 bra 	$L__BB0_4;
	shl.b32 	%r3, %r2, 10;
	cvta.to.global.u64 	%rd6, %rd3;
	add.s64 	%rd1, %rd6, 16;
	cvta.to.global.u64 	%rd7, %rd4;
	add.s64 	%rd2, %rd7, 16384;
	mov.f32 	%f51, 0f00000000;
	mov.b32 	%r23, 0;
	mov.u32 	%r21, %r1;
	mov.u32 	%r22, %r3;
$L__BB0_2:
	mul.wide.s32 	%rd8, %r22, 2;
	add.s64 	%rd9, %rd1, %rd8;
	mul.wide.s32 	%rd10, %r21, 2;
	add.s64 	%rd11, %rd2, %rd10;
	ld.global.u16 	%rs1, [%rd9+-16];
	// begin inline asm
	{  cvt.f32.f16 %f4, %rs1;}

	// end inline asm
	ld.global.u16 	%rs2, [%rd11+-16384];
	// begin inline asm
	{  cvt.f32.f16 %f5, %rs2;}

	// end inline asm
	fma.rn.f32 	%f36, %f4, %f5, %f51;
	ld.global.u16 	%rs3, [%rd9+-14];
	// begin inline asm
	{  cvt.f32.f16 %f6, %rs3;}

	// end inline asm
	ld.global.u16 	%rs4, [%rd11+-14336];
	// begin inline asm
	{  cvt.f32.f16 %f7, %rs4;}

	// end inline asm
	fma.rn.f32 	%f37, %f6, %f7, %f36;
	ld.global.u16 	%rs5, [%rd9+-12];
	// begin inline asm
	{  cvt.f32.f16 %f8, %rs5;}

	// end inline asm
	ld.global.u16 	%rs6, [%rd11+-12288];
	// begin inline asm
	{  cvt.f32.f16 %f9, %rs6;}

	// end inline asm
	fma.rn.f32 	%f38, %f8, %f9, %f37;
	ld.global.u16 	%rs7, [%rd9+-10];
	// begin inline asm
	{  cvt.f32.f16 %f10, %rs7;}

	// end inline asm
	ld.global.u16 	%rs8, [%rd11+-10240];
	// begin inline asm
	{  cvt.f32.f16 %f11, %rs8;}

	// end inline asm
	fma.rn.f32 	%f39, %f10, %f11, %f38;
	ld.global.u16 	%rs9, [%rd9+-8];
	// begin inline asm
	{  cvt.f32.f16 %f12, %rs9;}

	// end inline asm
	ld.global.u16 	%rs10, [%rd11+-8192];
	// begin inline asm
	{  cvt.f32.f16 %f13, %rs10;}

	// end inline asm
	fma.rn.f32 	%f40, %f12, %f13, %f39;
	ld.global.u16 	%rs11, [%rd9+-6];
	// begin inline asm
	{  cvt.f32.f16 %f14, %rs11;}

	// end inline asm
	ld.global.u16 	%rs12, [%rd11+-6144];
	// begin inline asm
	{  cvt.f32.f16 %f15, %rs12;}

	// end inline asm
	fma.rn.f32 	%f41, %f14, %f15, %f40;
	ld.global.u16 	%rs13, [%rd9+-4];
	// begin inline asm
	{  cvt.f32.f16 %f16, %rs13;}

	// end inline asm
	ld.global.u16 	%rs14, [%rd11+-4096];
	// begin inline asm
	{  cvt.f32.f16 %f17, %rs14;}

	// end inline asm
	fma.rn.f32 	%f42, %f16, %f17, %f41;
	ld.global.u16 	%rs15, [%rd9+-2];
	// begin inline asm
	{  cvt.f32.f16 %f18, %rs15;}

	// end inline asm
	ld.global.u16 	%rs16, [%rd11+-2048];
	// begin inline asm
	{  cvt.f32.f16 %f19, %rs16;}

	// end inline asm
	fma.rn.f32 	%f43, %f18, %f19, %f42;
	ld.global.u16 	%rs17, [%rd9];
	// begin inline asm
	{  cvt.f32.f16 %f20, %rs17;}

	// end inline asm
	ld.global.u16 	%rs18, [%rd11];
	// begin inline asm
	{  cvt.f32.f16 %f21, %rs18;}

	// end inline asm
	fma.rn.f32 	%f44, %f20, %f21, %f43;
	ld.global.u16 	%rs19, [%rd9+2];
	// begin inline asm
	{  cvt.f32.f16 %f22, %rs19;}

	// end inline asm
	ld.global.u16 	%rs20, [%rd11+2048];
	// begin inline asm
	{  cvt.f32.f16 %f23, %rs20;}

	// end inline asm
	fma.rn.f32 	%f45, %f22, %f23, %f44;
	ld.global.u16 	%rs21, [%rd9+4];
	// begin inline asm
	{  cvt.f32.f16 %f24, %rs21;}

	// end inline asm
	ld.global.u16 	%rs22, [%rd11+4096];
	// begin inline asm
	{  cvt.f32.f16 %f25, %rs22;}

	// end inline asm
	fma.rn.f32 	%f46, %f24, %f25, %f45;
	ld.global.u16 	%rs23, [%rd9+6];
	// begin inline asm
	{  cvt.f32.f16 %f26, %rs23;}

	// end inline asm
	ld.global.u16 	%rs24, [%rd11+6144];
	// begin inline asm
	{  cvt.f32.f16 %f27, %rs24;}

	// end inline asm
	fma.rn.f32 	%f47, %f26, %f27, %f46;
	ld.global.u16 	%rs25, [%rd9+8];
	// begin inline asm
	{  cvt.f32.f16 %f28, %rs25;}

	// end inline asm
	ld.global.u16 	%rs26, [%rd11+8192];
	// begin inline asm
	{  cvt.f32.f16 %f29, %rs26;}

	// end inline asm
	fma.rn.f32 	%f48, %f28, %f29, %f47;
	ld.global.u16 	%rs27, [%rd9+10];
	// begin inline asm
	{  cvt.f32.f16 %f30, %rs27;}

	// end inline asm
	ld.global.u16 	%rs28, [%rd11+10240];
	// begin inline asm
	{  cvt.f32.f16 %f31, %rs28;}

	// end inline asm
	fma.rn.f32 	%f49, %f30, %f31, %f48;
	ld.global.u16 	%rs29, [%rd9+12];
	// begin inline asm
	{  cvt.f32.f16 %f32, %rs29;}

	// end inline asm
	ld.global.u16 	%rs30, [%rd11+12288];
	// begin inline asm
	{  cvt.f32.f16 %f33, %rs30;}

	// end inline asm
	fma.rn.f32 	%f50, %f32, %f33, %f49;
	ld.global.u16 	%rs31, [%rd9+14];
	// begin inline asm
	{  cvt.f32.f16 %f34, %rs31;}

	// end inline asm
	ld.global.u16 	%rs32, [%rd11+14336];
	// begin inline asm
	{  cvt.f32.f16 %f35, %rs32;}

	// end inline asm
	fma.rn.f32 	%f51, %f34, %f35, %f50;
	add.s32 	%r23, %r23, 16;
	add.s32 	%r22, %r22, 16;
	add.s32 	%r21, %r21, 16384;
	setp.ne.s32 	%p4, %r23, 1024;
	@%p4 bra 	$L__BB0_2;
	add.s32 	%r20, %r3, %r1;
	cvta.to.global.u64 	%rd12, %rd5;
	mul.wide.s32 	%rd13, %r20, 4;
	add.s64 	%rd14, %rd12, %rd13;
	st.global.f32 	[%rd14], %f51;
$L__BB0_4:
	ret;

}
	// .globl	_Z17hgemm_tensor_corePK6__halfS1_Pfii
.visible .entry _Z17hgemm_tensor_corePK6__halfS1_Pfii(
	.param .u64 .ptr .align 1 _Z17hgemm_tensor_corePK6__halfS1_Pfii_param_0,
	.param .u64 .ptr .align 1 _Z17hgemm_tensor_corePK6__halfS1_Pfii_param_1,
	.param .u64 .ptr .align 1 _Z17hgemm_tensor_corePK6__halfS1_Pfii_param_2,
	.param .u32 _Z17hgemm_tensor_corePK6__halfS1_Pfii_param_3,
	.param .u32 _Z17hgemm_tensor_corePK6__halfS1_Pfii_param_4
)
{
	.reg .pred 	%p<3>;
	.reg .b32 	%r<280>;
	.reg .b32 	%f<146>;
	.reg .b64 	%rd<55>;

	ld.param.u64 	%rd8, [_Z17hgemm_tensor_corePK6__halfS1_Pfii_param_0];
	ld.param.u64 	%rd9, [_Z17hgemm_tensor_corePK6__halfS1_Pfii_param_1];
	ld.param.u32 	%r5, [_Z17hgemm_tensor_corePK6__halfS1_Pfii_param_3];
	ld.param.u32 	%r6, [_Z17hgemm_tensor_corePK6__halfS1_Pfii_param_4];
	mov.u32 	%r7, %ctaid.x;
	mov.u32 	%r8, %ntid.x;
	mov.u32 	%r9, %tid.x;
	mad.lo.s32 	%r10, %r7, %r8, %r9;
	shr.u32 	%r11, %r10, 5;
	shr.s32 	%r12, %r5, 31;
	shr.u32 	%r13, %r12, 28;
	add.s32 	%r14, %r5, %r13;
	shr.s32 	%r15, %r14, 4;
	add.s32 	%r1, %r15, %r11;
	shl.b32 	%r16, %r1, 4;
	add.s32 	%r17, %r6, %r5;
	setp.ge.s32 	%p1, %r16, %r17;
	@%p1 bra 	$L__BB1_4;
	mov.u32 	%r2, %ctaid.y;
	shl.b32 	%r19, %r1, 14;
	cvt.s64.s32 	%rd1, %r19;
	mul.wide.u32 	%rd11, %r2, 32;
	cvta.to.global.u64 	%rd12, %rd9;
	add.s64 	%rd13, %rd11, %rd12;
	add.s64 	%rd54, %rd13, 262144;
	mul.wide.s32 	%rd14, %r19, 2;
	cvta.to.global.u64 	%rd15, %rd8;
	add.s64 	%rd16, %rd14, %rd15;
	add.s64 	%rd53, %rd16, 256;
	mov.b32 	%r279, 0;
	mov.f32 	%f138, 0f00000000;
	mov.f32 	%f139, %f138;
	mov.f32 	%f140, %f138;
	mov.f32 	%f141, %f138;
	mov.f32 	%f142, %f138;
	mov.f32 	%f143, %f138;
	mov.f32 	%f144, %f138;
	mov.f32 	%f145, %f138;
$L__BB1_2:
	add.s64 	%rd17, %rd53, -256;
	add.s64 	%rd18, %rd54, -262144;
	mov.b32 	%r20, 1024;
	wmma.load.a.sync.aligned.row.m16n16k16.global.f16 	{%r21, %r22, %r23, %r24, %r25, %r26, %r27, %r28}, [%rd17], %r20;
	wmma.load.b.sync.aligned.row.m16n16k16.global.f16 	{%r29, %r30, %r31, %r32, %r33, %r34, %r35, %r36}, [%rd18], %r20;
	wmma.mma.sync.aligned.row.row.m16n16k16.f32.f32 {%f18, %f19, %f20, %f21, %f22, %f23, %f24, %f25}, {%r21, %r22, %r23, %r24, %r25, %r26, %r27, %r28}, {%r29, %r30, %r31, %r32, %r33, %r34, %r35, %r36}, {%f145, %f144, %f143, %f142, %f141, %f140, %f139, %f138};
	add.s64 	%rd19, %rd53, -224;
	add.s64 	%rd20, %rd54, -229376;
	wmma.load.a.sync.aligned.row.m16n16k16.global.f16 	{%r37, %r38, %r39, %r40, %r41, %r42, %r43, %r44}, [%rd19], %r20;
	wmma.load.b.sync.aligned.row.m16n16k16.global.f16 	{%r45, %r46, %r47, %r48, %r49, %r50, %r51, %r52}, [%rd20], %r20;
	wmma.mma.sync.aligned.row.row.m16n16k16.f32.f32 {%f26, %f27, %f28, %f29, %f30, %f31, %f32, %f33}, {%r37, %r38, %r39, %r40, %r41, %r42, %r43, %r44}, {%r45, %r46, %r47, %r48, %r49, %r50, %r51, %r52}, {%f18, %f19, %f20, %f21, %f22, %f23, %f24, %f25};
	add.s64 	%rd21, %rd53, -192;
	add.s64 	%rd22, %rd54, -196608;
	wmma.load.a.sync.aligned.row.m16n16k16.global.f16 	{%r53, %r54, %r55, %r56, %r57, %r58, %r59, %r60}, [%rd21], %r20;
	wmma.load.b.sync.aligned.row.m16n16k16.global.f16 	{%r61, %r62, %r63, %r64, %r65, %r66, %r67, %r68}, [%rd22], %r20;
	wmma.mma.sync.aligned.row.row.m16n16k16.f32.f32 {%f34, %f35, %f36, %f37, %f38, %f39, %f40, %f41}, {%r53, %r54, %r55, %r56, %r57, %r58, %r59, %r60}, {%r61, %r62, %r63, %r64, %r65, %r66, %r67, %r68}, {%f26, %f27, %f28, %f29, %f30, %f31, %f32, %f33};
	add.s64 	%rd23, %rd53, -160;
	add.s64 	%rd24, %rd54, -163840;
	wmma.load.a.sync.aligned.row.m16n16k16.global.f16 	{%r69, %r70, %r71, %r72, %r73, %r74, %r75, %r76}, [%rd23], %r20;
	wmma.load.b.sync.aligned.row.m16n16k16.global.f16 	{%r77, %r78, %r79, %r80, %r81, %r82, %r83, %r84}, [%rd24], %r20;
	wmma.mma.sync.aligned.row.row.m16n16k16.f32.f32 {%f42, %f43, %f44, %f45, %f46, %f47, %f48, %f49}, {%r69, %r70, %r71, %r72, %r73, %r74, %r75, %r76}, {%r77, %r78, %r79, %r80, %r81, %r82, %r83, %r84}, {%f34, %f35, %f36, %f37, %f38, %f39, %f40, %f41};
	add.s64 	%rd25, %rd53, -128;
	add.s64 	%rd26, %rd54, -131072;
	wmma.load.a.sync.aligned.row.m16n16k16.global.f16 	{%r85, %r86, %r87, %r88, %r89, %r90, %r91, %r92}, [%rd25], %r20;
	wmma.load.b.sync.aligned.row.m16n16k16.global.f16 	{%r93, %r94, %r95, %r96, %r97, %r98, %r99, %r100}, [%rd26], %r20;
	wmma.mma.sync.aligned.row.row.m16n16k16.f32.f32 {%f50, %f51, %f52, %f53, %f54, %f55, %f56, %f57}, {%r85, %r86, %r87, %r88, %r89, %r90, %r91, %r92}, {%r93, %r94, %r95, %r96, %r97, %r98, %r99, %r100}, {%f42, %f43, %f44, %f45, %f46, %f47, %f48, %f49};
	add.s64 	%rd27, %rd53, -96;
	add.s64 	%rd28, %rd54, -98304;
	wmma.load.a.sync.aligned.row.m16n16k16.global.f16 	{%r101, %r102, %r103, %r104, %r105, %r106, %r107, %r108}, [%rd27], %r20;
	wmma.load.b.sync.aligned.row.m16n16k16.global.f16 	{%r109, %r110, %r111, %r112, %r113, %r114, %r115, %r116}, [%rd28], %r20;
	wmma.mma.sync.aligned.row.row.m16n16k16.f32.f32 {%f58, %f59, %f60, %f61, %f62, %f63, %f64, %f65}, {%r101, %r102, %r103, %r104, %r105, %r106, %r107, %r108}, {%r109, %r110, %r111, %r112, %r113, %r114, %r115, %r116}, {%f50, %f51, %f52, %f53, %f54, %f55, %f56, %f57};
	add.s64 	%rd29, %rd53, -64;
	add.s64 	%rd30, %rd54, -65536;
	wmma.load.a.sync.aligned.row.m16n16k16.global.f16 	{%r117, %r118, %r119, %r120, %r121, %r122, %r123, %r124}, [%rd29], %r20;
	wmma.load.b.sync.aligned.row.m16n16k16.global.f16 	{%r125, %r126, %r127, %r128, %r129, %r130, %r131, %r132}, [%rd30], %r20;
	wmma.mma.sync.aligned.row.row.m16n16k16.f32.f32 {%f66, %f67, %f68, %f69, %f70, %f71, %f72, %f73}, {%r117, %r118, %r119, %r120, %r121, %r122, %r123, %r124}, {%r125, %r126, %r127, %r128, %r129, %r130, %r131, %r132}, {%f58, %f59, %f60, %f61, %f62, %f63, %f64, %f65};
	add.s64 	%rd31, %rd53, -32;
	add.s64 	%rd32, %rd54, -32768;
	wmma.load.a.sync.aligned.row.m16n16k16.global.f16 	{%r133, %r134, %r135, %r136, %r137, %r138, %r139, %r140}, [%rd31], %r20;
	wmma.load.b.sync.aligned.row.m16n16k16.global.f16 	{%r141, %r142, %r143, %r144, %r145, %r146, %r147, %r148}, [%rd32], %r20;
	wmma.mma.sync.aligned.row.row.m16n16k16.f32.f32 {%f74, %f75, %f76, %f77, %f78, %f79, %f80, %f81}, {%r133, %r134, %r135, %r136, %r137, %r138, %r139, %r140}, {%r141, %r142, %r143, %r144, %r145, %r146, %r147, %r148}, {%f66, %f67, %f68, %f69, %f70, %f71, %f72, %f73};
	wmma.load.a.sync.aligned.row.m16n16k16.global.f16 	{%r149, %r150, %r151, %r152, %r153, %r154, %r155, %r156}, [%rd53], %r20;
	wmma.load.b.sync.aligned.row.m16n16k16.global.f16 	{%r157, %r158, %r159, %r160, %r161, %r162, %r163, %r164}, [%rd54], %r20;
	wmma.mma.sync.aligned.row.row.m16n16k16.f32.f32 {%f82, %f83, %f84, %f85, %f86, %f87, %f88, %f89}, {%r149, %r150, %r151, %r152, %r153, %r154, %r155, %r156}, {%r157, %r158, %r159, %r160, %r161, %r162, %r163, %r164}, {%f74, %f75, %f76, %f77, %f78, %f79, %f80, %f81};
	add.s64 	%rd33, %rd53, 32;
	add.s64 	%rd34, %rd54, 32768;
	wmma.load.a.sync.aligned.row.m16n16k16.global.f16 	{%r165, %r166, %r167, %r168, %r169, %r170, %r171, %r172}, [%rd33], %r20;
	wmma.load.b.sync.aligned.row.m16n16k16.global.f16 	{%r173, %r174, %r175, %r176, %r177, %r178, %r179, %r180}, [%rd34], %r20;
	wmma.mma.sync.aligned.row.row.m16n16k16.f32.f32 {%f90, %f91, %f92, %f93, %f94, %f95, %f96, %f97}, {%r165, %r166, %r167, %r168, %r169, %r170, %r171, %r172}, {%r173, %r174, %r175, %r176, %r177, %r178, %r179, %r180}, {%f82, %f83, %f84, %f85, %f86, %f87, %f88, %f89};
	add.s64 	%rd35, %rd53, 64;
	add.s64 	%rd36, %rd54, 65536;
	wmma.load.a.sync.aligned.row.m16n16k16.global.f16 	{%r181, %r182, %r183, %r184, %r185, %r186, %r187, %r188}, [%rd35], %r20;
	wmma.load.b.sync.aligned.row.m16n16k16.global.f16 	{%r189, %r190, %r191, %r192, %r193, %r194, %r195, %r196}, [%rd36], %r20;
	wmma.mma.sync.aligned.row.row.m16n16k16.f32.f32 {%f98, %f99, %f100, %f101, %f102, %f103, %f104, %f105}, {%r181, %r182, %r183, %r184, %r185, %r186, %r187, %r188}, {%r189, %r190, %r191, %r192, %r193, %r194, %r195, %r196}, {%f90, %f91, %f92, %f93, %f94, %f95, %f96, %f97};
	add.s64 	%rd37, %rd53, 96;
	add.s64 	%rd38, %rd54, 98304;
	wmma.load.a.sync.aligned.row.m16n16k16.global.f16 	{%r197, %r198, %r199, %r200, %r201, %r202, %r203, %r204}, [%rd37], %r20;
	wmma.load.b.sync.aligned.row.m16n16k16.global.f16 	{%r205, %r206, %r207, %r208, %r209, %r210, %r211, %r212}, [%rd38], %r20;
	wmma.mma.sync.aligned.row.row.m16n16k16.f32.f32 {%f106, %f107, %f108, %f109, %f110, %f111, %f112, %f113}, {%r197, %r198, %r199, %r200, %r201, %r202, %r203, %r204}, {%r205, %r206, %r207, %r208, %r209, %r210, %r211, %r212}, {%f98, %f99, %f100, %f101, %f102, %f103, %f104, %f105};
	add.s64 	%rd39, %rd53, 128;
	add.s64 	%rd40, %rd54, 131072;
	wmma.load.a.sync.aligned.row.m16n16k16.global.f16 	{%r213, %r214, %r215, %r216, %r217, %r218, %r219, %r220}, [%rd39], %r20;
	wmma.load.b.sync.aligned.row.m16n16k16.global.f16 	{%r221, %r222, %r223, %r224, %r225, %r226, %r227, %r228}, [%rd40], %r20;
	wmma.mma.sync.aligned.row.row.m16n16k16.f32.f32 {%f114, %f115, %f116, %f117, %f118, %f119, %f120, %f121}, {%r213, %r214, %r215, %r216, %r217, %r218, %r219, %r220}, {%r221, %r222, %r223, %r224, %r225, %r226, %r227, %r228}, {%f106, %f107, %f108, %f109, %f110, %f111, %f112, %f113};
	add.s64 	%rd41, %rd53, 160;
	add.s64 	%rd42, %rd54, 163840;
	wmma.load.a.sync.aligned.row.m16n16k16.global.f16 	{%r229, %r230, %r231, %r232, %r233, %r234, %r235, %r236}, [%rd41], %r20;
	wmma.load.b.sync.aligned.row.m16n16k16.global.f16 	{%r237, %r238, %r239, %r240, %r241, %r242, %r243, %r244}, [%rd42], %r20;
	wmma.mma.sync.aligned.row.row.m16n16k16.f32.f32 {%f122, %f123, %f124, %f125, %f126, %f127, %f128, %f129}, {%r229, %r230, %r231, %r232, %r233, %r234, %r235, %r236}, {%r237, %r238, %r239, %r240, %r241, %r242, %r243, %r244}, {%f114, %f115, %f116, %f117, %f118, %f119, %f120, %f121};
	add.s64 	%rd43, %rd53, 192;
	add.s64 	%rd44, %rd54, 196608;
	wmma.load.a.sync.aligned.row.m16n16k16.global.f16 	{%r245, %r246, %r247, %r248, %r249, %r250, %r251, %r252}, [%rd43], %r20;
	wmma.load.b.sync.aligned.row.m16n16k16.global.f16 	{%r253, %r254, %r255, %r256, %r257, %r258, %r259, %r260}, [%rd44], %r20;
	wmma.mma.sync.aligned.row.row.m16n16k16.f32.f32 {%f130, %f131, %f132, %f133, %f134, %f135, %f136, %f137}, {%r245, %r246, %r247, %r248, %r249, %r250, %r251, %r252}, {%r253, %r254, %r255, %r256, %r257, %r258, %r259, %r260}, {%f122, %f123, %f124, %f125, %f126, %f127, %f128, %f129};
	add.s64 	%rd45, %rd53, 224;
	add.s64 	%rd46, %rd54, 229376;
	wmma.load.a.sync.aligned.row.m16n16k16.global.f16 	{%r261, %r262, %r263, %r264, %r265, %r266, %r267, %r268}, [%rd45], %r20;
	wmma.load.b.sync.aligned.row.m16n16k16.global.f16 	{%r269, %r270, %r271, %r272, %r273, %r274, %r275, %r276}, [%rd46], %r20;
	wmma.mma.sync.aligned.row.row.m16n16k16.f32.f32 {%f145, %f144, %f143, %f142, %f141, %f140, %f139, %f138}, {%r261, %r262, %r263, %r264, %r265, %r266, %r267, %r268}, {%r269, %r270, %r271, %r272, %r273, %r274, %r275, %r276}, {%f130, %f131, %f132, %f133, %f134, %f135, %f136, %f137};
	add.s32 	%r4, %r279, 256;
	add.s64 	%rd54, %rd54, 524288;
	add.s64 	%rd53, %rd53, 512;
	setp.lt.u32 	%p2, %r279, 768;
	mov.u32 	%r279, %r4;
	@%p2 bra 	$L__BB1_2;
	ld.param.u64 	%rd52, [_Z17hgemm_tensor_corePK6__halfS1_Pfii_param_2];
	shl.b32 	%r277, %r2, 4;
	cvt.u64.u32 	%rd47, %r277;
	add.s64 	%rd48, %rd1, %rd47;
	cvta.to.global.u64 	%rd49, %rd52;
	shl.b64 	%rd50, %rd48, 2;
	add.s64 	%rd51, %rd49, %rd50;
	mov.b32 	%r278, 1024;
	wmma.store.d.sync.aligned.row.m16n16k16.global.f32 	[%rd51], {%f145, %f144, %f143, %f142, %f141, %f140, %f139, %f138}, %r278;
$L__BB1_4:
	ret;

}


// ===== COMPILED SASS (sm_100) =====

	.target	sm_100

	.elftype	@"ET_EXEC"


//--------------------- .note.nv.tkinfo           --------------------------
	.section	.note.nv.tkinfo,"",@"SHT_NOTE"
	.sectionflags	@"SHF_NOTE_NV_TKINFO"
	.tkinfo
        /*0018*/ 	.word	0x00000002
        /*0030*/ 	.string	""
        /*0030*/ 	.string	"ptxas"
        /*0030*/ 	.string	"Cuda compilation tools, release 13.0, V13.0.88"
        /*0030*/ 	.string	"Build cuda_13.0.r13.0/compiler.36424714_0"
        /*0030*/ 	.string	"-arch sm_100 -m 64 "



//--------------------- .note.nv.cuinfo           --------------------------
	.section	.note.nv.cuinfo,"",@"SHT_NOTE"
	.sectionflags	@"SHF_NOTE_NV_CUINFO"
        /*0018*/ 	.short	0x0002
        /*001a*/ 	.short	0x0064
        /*001c*/ 	.short	0x0082
	.zero		2


//--------------------- .nv.info                  --------------------------
	.section	.nv.info,"",@"SHT_CUDA_INFO"
	.align	4


	//----- nvinfo : EIATTR_REGCOUNT
	.align		4
        /*0000*/ 	.byte	0x04, 0x2f
        /*0002*/ 	.short	(.L_1 - .L_0)
	.align		4
.L_0:
        /*0004*/ 	.word	index@(_Z12hgemm_normalPK6__halfS1_Pfii)
        /*0008*/ 	.word	0x00000020


	//----- nvinfo : EIATTR_FRAME_SIZE
	.align		4
.L_1:
        /*000c*/ 	.byte	0x04, 0x11
        /*000e*/ 	.short	(.L_3 - .L_2)
	.align		4
.L_2:
        /*0010*/ 	.word	index@(_Z12hgemm_normalPK6__halfS1_Pfii)
        /*0014*/ 	.word	0x00000000


	//----- nvinfo : EIATTR_REGCOUNT
	.align		4
.L_3:
        /*0018*/ 	.byte	0x04, 0x2f
        /*001a*/ 	.short	(.L_5 - .L_4)
	.align		4
.L_4:
        /*001c*/ 	.word	index@(_Z17hgemm_tensor_corePK6__halfS1_Pfii)
        /*0020*/ 	.word	0x00000020


	//----- nvinfo : EIATTR_FRAME_SIZE
	.align		4
.L_5:
        /*0024*/ 	.byte	0x04, 0x11
        /*0026*/ 	.short	(.L_7 - .L_6)
	.align		4
.L_6:
        /*0028*/ 	.word	index@(_Z17hgemm_tensor_corePK6__halfS1_Pfii)
        /*002c*/ 	.word	0x00000000


	//----- nvinfo : EIATTR_MIN_STACK_SIZE
	.align		4
.L_7:
        /*0030*/ 	.byte	0x04, 0x12
        /*0032*/ 	.short	(.L_9 - .L_8)
	.align		4
.L_8:
        /*0034*/ 	.word	index@(_Z17hgemm_tensor_corePK6__halfS1_Pfii)
        /*0038*/ 	.word	0x00000000


	//----- nvinfo : EIATTR_MIN_STACK_SIZE
	.align		4
.L_9:
        /*003c*/ 	.byte	0x04, 0x12
        /*003e*/ 	.short	(.L_11 - .L_10)
	.align		4
.L_10:
        /*0040*/ 	.word	index@(_Z12hgemm_normalPK6__halfS1_Pfii)
        /*0044*/ 	.word	0x00000000
.L_11:


//--------------------- .nv.compat                --------------------------
	.section	.nv.compat,"",@"SHT_CUDA_COMPAT_INFO"
	.align	4
        /*0000*/ 	.byte	0x02, 0x09, 0x00, 0x00, 0x02, 0x02, 0x01, 0x00, 0x02, 0x05, 0x05, 0x00, 0x03, 0x07, 0x01, 0x01
        /*0010*/ 	.byte	0x02, 0x03, 0x00, 0x00, 0x02, 0x06, 0x01, 0x00, 0x04, 0x0b, 0x08, 0x00, 0x09, 0x00, 0x00, 0x00
        /*0020*/ 	.byte	0x00, 0x00, 0x00, 0x00


//--------------------- .nv.info._Z17hgemm_tensor_corePK6__halfS1_Pfii --------------------------
	.section	.nv.info._Z17hgemm_tensor_corePK6__halfS1_Pfii,"",@"SHT_CUDA_INFO"
	.sectionflags	@""
	.align	4


	//----- nvinfo : EIATTR_CUDA_API_VERSION
	.align		4
        /*0000*/ 	.byte	0x04, 0x37
        /*0002*/ 	.short	(.L_13 - .L_12)
.L_12:
        /*0004*/ 	.word	0x00000082


	//----- nvinfo : EIATTR_KPARAM_INFO
	.align		4
.L_13:
        /*0008*/ 	.byte	0x04, 0x17
        /*000a*/ 	.short	(.L_15 - .L_14)
.L_14:
        /*000c*/ 	.word	0x00000000
        /*0010*/ 	.short	0x0004
        /*0012*/ 	.short	0x001c
        /*0014*/ 	.byte	0x00, 0xf0, 0x11, 0x00


	//----- nvinfo : EIATTR_KPARAM_INFO
	.align		4
.L_15:
        /*0018*/ 	.byte	0x04, 0x17
        /*001a*/ 	.short	(.L_17 - .L_16)
.L_16:
        /*001c*/ 	.word	0x00000000
        /*0020*/ 	.short	0x0003
        /*0022*/ 	.short	0x0018
        /*0024*/ 	.byte	0x00, 0xf0, 0x11, 0x00


	//----- nvinfo : EIATTR_KPARAM_INFO
	.align		4
.L_17:
        /*0028*/ 	.byte	0x04, 0x17
        /*002a*/ 	.short	(.L_19 - .L_18)
.L_18:
        /*002c*/ 	.word	0x00000000
        /*0030*/ 	.short	0x0002
        /*0032*/ 	.short	0x0010
        /*0034*/ 	.byte	0x00, 0xf5, 0x21, 0x00


	//----- nvinfo : EIATTR_KPARAM_INFO
	.align		4
.L_19:
        /*0038*/ 	.byte	0x04, 0x17
        /*003a*/ 	.short	(.L_21 - .L_20)
.L_20:
        /*003c*/ 	.word	0x00000000
        /*0040*/ 	.short	0x0001
        /*0042*/ 	.short	0x0008
        /*0044*/ 	.byte	0x00, 0xf5, 0x21, 0x00


	//----- nvinfo : EIATTR_KPARAM_INFO
	.align		4
.L_21:
        /*0048*/ 	.byte	0x04, 0x17
        /*004a*/ 	.short	(.L_23 - .L_22)
.L_22:
        /*004c*/ 	.word	0x00000000
        /*0050*/ 	.short	0x0000
        /*0052*/ 	.short	0x0000
        /*0054*/ 	.byte	0x00, 0xf5, 0x21, 0x00


	//----- nvinfo : EIATTR_SPARSE_MMA_MASK
	.align		4
.L_23:
        /*0058*/ 	.byte	0x03, 0x50
        /*005a*/ 	.short	0x0000


	//----- nvinfo : EIATTR_WMMA_USED
	.align		4
        /*005c*/ 	.byte	0x01, 0x2b
	.zero		2


	//----- nvinfo : EIATTR_MAXREG_COUNT
	.align		4
        /*0060*/ 	.byte	0x03, 0x1b
        /*0062*/ 	.short	0x00ff


	//----- nvinfo : EIATTR_MERCURY_ISA_VERSION
	.align		4
        /*0064*/ 	.byte	0x03, 0x5f
        /*0066*/ 	.short	0x0101


	//----- nvinfo : EIATTR_VRC_CTA_INIT_COUNT
	.align		4
        /*0068*/ 	.byte	0x02, 0x4a
	.zero		1
	.zero		1


	//----- nvinfo : EIATTR_EXIT_INSTR_OFFSETS
	.align		4
        /*006c*/ 	.byte	0x04, 0x1c
        /*006e*/ 	.short	(.L_25 - .L_24)


	//   ....[0]....
.L_24:
        /*0070*/ 	.word	0x000000d0


	//   ....[1]....
        /*0074*/ 	.word	0x000011d0


	//----- nvinfo : EIATTR_CBANK_PARAM_SIZE
	.align		4
.L_25:
        /*0078*/ 	.byte	0x03, 0x19
        /*007a*/ 	.short	0x0020


	//----- nvinfo : EIATTR_PARAM_CBANK
	.align		4
        /*007c*/ 	.byte	0x04, 0x0a
        /*007e*/ 	.short	(.L_27 - .L_26)
	.align		4
.L_26:
        /*0080*/ 	.word	index@(.nv.constant0._Z17hgemm_tensor_corePK6__halfS1_Pfii)
        /*0084*/ 	.short	0x0380
        /*0086*/ 	.short	0x0020


	//----- nvinfo : EIATTR_SW_WAR
	.align		4
.L_27:
        /*0088*/ 	.byte	0x04, 0x36
        /*008a*/ 	.short	(.L_29 - .L_28)
.L_28:
        /*008c*/ 	.word	0x00000008
.L_29:


//--------------------- .nv.info._Z12hgemm_normalPK6__halfS1_Pfii --------------------------
	.section	.nv.info._Z12hgemm_normalPK6__halfS1_Pfii,"",@"SHT_CUDA_INFO"
	.sectionflags	@""
	.align	4


	//----- nvinfo : EIATTR_CUDA_API_VERSION
	.align		4
        /*0000*/ 	.byte	0x04, 0x37
        /*0002*/ 	.short	(.L_31 - .L_30)
.L_30:
        /*0004*/ 	.word	0x00000082


	//----- nvinfo : EIATTR_KPARAM_INFO
	.align		4
.L_31:
        /*0008*/ 	.byte	0x04, 0x17
        /*000a*/ 	.short	(.L_33 - .L_32)
.L_32:
        /*000c*/ 	.word	0x00000000
        /*0010*/ 	.short	0x0004
        /*0012*/ 	.short	0x001c
        /*0014*/ 	.byte	0x00, 0xf0, 0x11, 0x00


	//----- nvinfo : EIATTR_KPARAM_INFO
	.align		4
.L_33:
        /*0018*/ 	.byte	0x04, 0x17
        /*001a*/ 	.short	(.L_35 - .L_34)
.L_34:
        /*001c*/ 	.word	0x00000000
        /*0020*/ 	.short	0x0003
        /*0022*/ 	.short	0x0018
        /*0024*/ 	.byte	0x00, 0xf0, 0x11, 0x00


	//----- nvinfo : EIATTR_KPARAM_INFO
	.align		4
.L_35:
        /*0028*/ 	.byte	0x04, 0x17
        /*002a*/ 	.short	(.L_37 - .L_36)
.L_36:
        /*002c*/ 	.word	0x00000000
        /*0030*/ 	.short	0x0002
        /*0032*/ 	.short	0x0010
        /*0034*/ 	.byte	0x00, 0xf5, 0x21, 0x00


	//----- nvinfo : EIATTR_KPARAM_INFO
	.align		4
.L_37:
        /*0038*/ 	.byte	0x04, 0x17
        /*003a*/ 	.short	(.L_39 - .L_38)
.L_38:
        /*003c*/ 	.word	0x00000000
        /*0040*/ 	.short	0x0001
        /*0042*/ 	.short	0x0008
        /*0044*/ 	.byte	0x00, 0xf5, 0x21, 0x00


	//----- nvinfo : EIATTR_KPARAM_INFO
	.align		4
.L_39:
        /*0048*/ 	.byte	0x04, 0x17
        /*004a*/ 	.short	(.L_41 - .L_40)
.L_40:
        /*004c*/ 	.word	0x00000000
        /*0050*/ 	.short	0x0000
        /*0052*/ 	.short	0x0000
        /*0054*/ 	.byte	0x00, 0xf5, 0x21, 0x00


	//----- nvinfo : EIATTR_SPARSE_MMA_MASK
	.align		4
.L_41:
        /*0058*/ 	.byte	0x03, 0x50
        /*005a*/ 	.short	0x0000


	//----- nvinfo : EIATTR_MAXREG_COUNT
	.align		4
        /*005c*/ 	.byte	0x03, 0x1b
        /*005e*/ 	.short	0x00ff


	//----- nvinfo : EIATTR_MERCURY_ISA_VERSION
	.align		4
        /*0060*/ 	.byte	0x03, 0x5f
        /*0062*/ 	.short	0x0101


	//----- nvinfo : EIATTR_VRC_CTA_INIT_COUNT
	.align		4
        /*0064*/ 	.byte	0x02, 0x4a
	.zero		1
	.zero		1


	//----- nvinfo : EIATTR_EXIT_INSTR_OFFSETS
	.align		4
        /*0068*/ 	.byte	0x04, 0x1c
        /*006a*/ 	.short	(.L_43 - .L_42)


	//   ....[0]....
.L_42:
        /*006c*/ 	.word	0x000000d0


	//   ....[1]....
        /*0070*/ 	.word	0x00000780


	//----- nvinfo : EIATTR_CBANK_PARAM_SIZE
	.align		4
.L_43:
        /*0074*/ 	.byte	0x03, 0x19
        /*0076*/ 	.short	0x0020


	//----- nvinfo : EIATTR_PARAM_CBANK
	.align		4
        /*0078*/ 	.byte	0x04, 0x0a
        /*007a*/ 	.short	(.L_45 - .L_44)
	.align		4
.L_44:
        /*007c*/ 	.word	index@(.nv.constant0._Z12hgemm_normalPK6__halfS1_Pfii)
        /*0080*/ 	.short	0x0380
        /*0082*/ 	.short	0x0020


	//----- nvinfo : EIATTR_SW_WAR
	.align		4
.L_45:
        /*0084*/ 	.byte	0x04, 0x36
        /*0086*/ 	.short	(.L_47 - .L_46)
.L_46:
        /*0088*/ 	.word	0x00000008
.L_47:


//--------------------- .nv.callgraph             --------------------------
	.section	.nv.callgraph,"",@"SHT_CUDA_CALLGRAPH"
	.align	4
	.sectionentsize	8
	.align		4
        /*0000*/ 	.word	0x00000000
	.align		4
        /*0004*/ 	.word	0xffffffff
	.align		4
        /*0008*/ 	.word	0x00000000
	.align		4
        /*000c*/ 	.word	0xfffffffe
	.align		4
        /*0010*/ 	.word	0x00000000
	.align		4
        /*0014*/ 	.word	0xfffffffd
	.align		4
        /*0018*/ 	.word	0x00000000
	.align		4
        /*001c*/ 	.word	0xfffffffc


//--------------------- .text._Z17hgemm_tensor_corePK6__halfS1_Pfii --------------------------
	.section	.text._Z17hgemm_tensor_corePK6__halfS1_Pfii,"ax",@progbits
	.align	128
        .global         _Z17hgemm_tensor_corePK6__halfS1_Pfii
        .type           _Z17hgemm_tensor_corePK6__halfS1_Pfii,@function
        .size           _Z17hgemm_tensor_corePK6__halfS1_Pfii,(.L_x_4 - _Z17hgemm_tensor_corePK6__halfS1_Pfii)
        .other          _Z17hgemm_tensor_corePK6__halfS1_Pfii,@"STO_CUDA_ENTRY STV_DEFAULT"
_Z17hgemm_tensor_corePK6__halfS1_Pfii:
.text._Z17hgemm_tensor_corePK6__halfS1_Pfii:
[----:B------:R-:W-:Y:S01]  /*0000*/  LDC R1, c[0x0][0x37c] ;  /* 0x0000df00ff017b82 */ /* 0x000fe20000000800 */
[----:B------:R-:W0:Y:S07]  /*0010*/  S2R R3, SR_TID.X ;  /* 0x0000000000037919 */ /* 0x000e2e0000002100 */
[----:B------:R-:W0:Y:S08]  /*0020*/  S2UR UR4, SR_CTAID.X ;  /* 0x00000000000479c3 */ /* 0x000e300000002500 */
[----:B------:R-:W0:Y:S08]  /*0030*/  LDC R0, c[0x0][0x360] ;  /* 0x0000d800ff007b82 */ /* 0x000e300000000800 */
[----:B------:R-:W1:Y:S01]  /*0040*/  LDC.64 R4, c[0x0][0x398] ;  /* 0x0000e600ff047b82 */ /* 0x000e620000000a00 */
[----:B0-----:R-:W-:-:S05]  /*0050*/  IMAD R0, R0, UR4, R3 ;  /* 0x0000000400007c24 */ /* 0x001fca000f8e0203 */
[----:B------:R-:W-:Y:S02]  /*0060*/  SHF.R.U32.HI R0, RZ, 0x5, R0 ;  /* 0x00000005ff007819 */ /* 0x000fe40000011600 */
[----:B-1----:R-:W-:Y:S01]  /*0070*/  SHF.R.S32.HI R3, RZ, 0x1f, R4 ;  /* 0x0000001fff037819 */ /* 0x002fe20000011404 */
[----:B------:R-:W-:-:S03]  /*0080*/  IMAD.IADD R5, R4, 0x1, R5 ;  /* 0x0000000104057824 */ /* 0x000fc600078e0205 */
[----:B------:R-:W-:-:S04]  /*0090*/  LEA.HI R3, R3, R4, RZ, 0x4 ;  /* 0x0000000403037211 */ /* 0x000fc800078f20ff */
[----:B------:R-:W-:-:S05]  /*00a0*/  LEA.HI.SX32 R3, R3, R0, 0x1c ;  /* 0x0000000003037211 */ /* 0x000fca00078fe2ff */
[----:B------:R-:W-:-:S05]  /*00b0*/  IMAD.SHL.U32 R0, R3, 0x10, RZ ;  /* 0x0000001003007824 */ /* 0x000fca00078e00ff */
[----:B------:R-:W-:-:S13]  /*00c0*/  ISETP.GE.AND P0, PT, R0, R5, PT ;  /* 0x000000050000720c */ /* 0x000fda0003f06270 */
[----:B------:R-:W-:Y:S05]  /*00d0*/  @P0 EXIT ;  /* 0x000000000000094d */ /* 0x000fea0003800000 */
[----:B------:R-:W0:Y:S01]  /*00e0*/  LDCU.128 UR8, c[0x0][0x380] ;  /* 0x00007000ff0877ac */ /* 0x000e220008000c00 */
[----:B------:R-:W1:Y:S01]  /*00f0*/  S2UR UR7, SR_CTAID.Y ;  /* 0x00000000000779c3 */ /* 0x000e620000002600 */
[----:B------:R-:W-:Y:S01]  /*0100*/  IMAD.SHL.U32 R3, R3, 0x4000, RZ ;  /* 0x0000400003037824 */ /* 0x000fe200078e00ff */
[----:B------:R-:W-:Y:S02]  /*0110*/  CS2R R10, SRZ ;  /* 0x00000000000a7805 */ /* 0x000fe4000001ff00 */
[----:B------:R-:W-:Y:S02]  /*0120*/  CS2R R8, SRZ ;  /* 0x0000000000087805 */ /* 0x000fe4000001ff00 */
[----:B------:R-:W-:Y:S01]  /*0130*/  CS2R R6, SRZ ;  /* 0x0000000000067805 */ /* 0x000fe2000001ff00 */
[----:B0-----:R-:W-:Y:S02]  /*0140*/  IMAD.U32 R4, RZ, RZ, UR8 ;  /* 0x00000008ff047e24 */ /* 0x001fe4000f8e00ff */
[----:B------:R-:W-:Y:S01]  /*0150*/  IMAD.U32 R5, RZ, RZ, UR9 ;  /* 0x00000009ff057e24 */ /* 0x000fe2000f8e00ff */
[----:B------:R-:W0:Y:S01]  /*0160*/  LDCU.64 UR8, c[0x0][0x358] ;  /* 0x00006b00ff0877ac */ /* 0x000e220008000a00 */
[----:B------:R-:W-:Y:S01]  /*0170*/  IMAD.WIDE R4, R3, 0x2, R4 ;  /* 0x0000000203047825 */ /* 0x000fe200078e0204 */
[----:B-1----:R-:W-:-:S02]  /*0180*/  UIMAD.WIDE.U32 UR4, UR7, 0x20, UR10 ;  /* 0x00000020070478a5 */ /* 0x002fc4000f8e000a */
[----:B------:R-:W-:Y:S02]  /*0190*/  IADD3 R2, P0, PT, R4, 0x100, RZ ;  /* 0x0000010004027810 */ /* 0x000fe40007f1e0ff */
[----:B------:R-:W-:-:S03]  /*01a0*/  UIADD3 UR10, UP0, UPT, UR4, 0x40000, URZ ;  /* 0x00040000040a7890 */ /* 0x000fc6000ff1e0ff */
[----:B------:R-:W-:Y:S01]  /*01b0*/  UMOV UR4, URZ ;  /* 0x000000ff00047c82 */ /* 0x000fe20008000000 */
[----:B------:R-:W-:Y:S01]  /*01c0*/  IMAD.X R0, RZ, RZ, R5, P0 ;  /* 0x000000ffff007224 */ /* 0x000fe200000e0605 */
[----:B------:R-:W-:Y:S01]  /*01d0*/  CS2R R4, SRZ ;  /* 0x0000000000047805 */ /* 0x000fe2000001ff00 */
[----:B------:R-:W-:-:S12]  /*01e0*/  UIADD3.X UR6, UPT, UPT, URZ, UR5, URZ, UP0, !UPT ;  /* 0x00000005ff067290 */ /* 0x000fd800087fe4ff */
.L_x_0:
[----:B------:R-:W1:Y:S01]  /*01f0*/  S2R R13, SR_LANEID ;  /* 0x00000000000d7919 */ /* 0x000e620000000000 */
[----:B------:R-:W-:Y:S01]  /*0200*/  IMAD.MOV.U32 R19, RZ, RZ, RZ ;  /* 0x000000ffff137224 */ /* 0x000fe200078e00ff */
[----:B-1----:R-:W-:Y:S02]  /*0210*/  LOP3.LUT R18, R13, 0x3, RZ, 0xc0, !PT ;  /* 0x000000030d127812 */ /* 0x002fe400078ec0ff */
[----:B------:R-:W-:-:S05]  /*0220*/  SHF.R.U32.HI R13, RZ, 0x2, R13 ;  /* 0x00000002ff0d7819 */ /* 0x000fca000001160d */
[----:B------:R-:W-:-:S03]  /*0230*/  IMAD.WIDE.U32 R18, R13, 0x200, R18 ;  /* 0x000002000d127825 */ /* 0x000fc600078e0012 */
[----:B------:R-:W-:-:S04]  /*0240*/  LEA R22, P0, R18, UR10, 0x2 ;  /* 0x0000000a12167c11 */ /* 0x000fc8000f8010ff */
[----:B------:R-:W-:-:S05]  /*0250*/  LEA.HI.X R23, R18, UR6, R19, 0x2, P0 ;  /* 0x0000000612177c11 */ /* 0x000fca00080f1413 */
[----:B0-----:R-:W2:Y:S04]  /*0260*/  LDG.E R26, desc[UR8][R22.64+-0x40000] ;  /* 0xfc000008161a7981 */ /* 0x001ea8000c1e1900 */
[----:B------:R-:W3:Y:S01]  /*0270*/  LDG.E R27, desc[UR8][R22.64+-0x3c000] ;  /* 0xfc400008161b7981 */ /* 0x000ee2000c1e1900 */
[----:B------:R-:W-:-:S03]  /*0280*/  LEA R16, P0, R18, R2, 0x2 ;  /* 0x0000000212107211 */ /* 0x000fc600078010ff */
[----:B------:R-:W4:Y:S01]  /*0290*/  LDG.E R20, desc[UR8][R22.64+-0x3fff0] ;  /* 0xfc00100816147981 */ /* 0x000f22000c1e1900 */
[----:B------:R-:W-:-:S03]  /*02a0*/  LEA.HI.X R17, R18, R0, R19, 0x2, P0 ;  /* 0x0000000012117211 */ /* 0x000fc600000f1413 */
[----:B------:R-:W5:Y:S04]  /*02b0*/  LDG.E R21, desc[UR8][R22.64+-0x3bff0] ;  /* 0xfc40100816157981 */ /* 0x000f68000c1e1900 */
[----:B------:R-:W5:Y:S04]  /*02c0*/  LDG.E R12, desc[UR8][R16.64+-0x100] ;  /* 0xffff0008100c7981 */ /* 0x000f68000c1e1900 */
[----:B------:R-:W5:Y:S04]  /*02d0*/  LDG.E R13, desc[UR8][R16.64+0x3f00] ;  /* 0x003f0008100d7981 */ /* 0x000f68000c1e1900 */
[----:B------:R-:W5:Y:S04]  /*02e0*/  LDG.E R14, desc[UR8][R16.64+-0xf0] ;  /* 0xffff1008100e7981 */ /* 0x000f68000c1e1900 */
[----:B------:R-:W5:Y:S04]  /*02f0*/  LDG.E R15, desc[UR8][R16.64+0x3f10] ;  /* 0x003f1008100f7981 */ /* 0x000f68000c1e1900 */
[----:B------:R-:W5:Y:S04]  /*0300*/  LDG.E R28, desc[UR8][R22.64+-0x37ff0] ;  /* 0xfc801008161c7981 */ /* 0x000f68000c1e1900 */
[----:B------:R-:W5:Y:S04]  /*0310*/  LDG.E R29, desc[UR8][R22.64+-0x33ff0] ;  /* 0xfcc01008161d7981 */ /* 0x000f68000c1e1900 */
[----:B--2---:R-:W-:Y:S04]  /*0320*/  MOVM.16.MT88 R24, R26 ;  /* 0x000000001a18723a */ /* 0x004fe80000000000 */
[----:B---3--:R0:W1:Y:S04]  /*0330*/  MOVM.16.MT88 R25, R27 ;  /* 0x000000001b19723a */ /* 0x0080680000000000 */
[----:B----4-:R-:W-:Y:S04]  /*0340*/  MOVM.16.MT88 R20, R20 ;  /* 0x000000001414723a */ /* 0x010fe80000000000 */
[----:B-----5:R-:W2:Y:S04]  /*0350*/  MOVM.16.MT88 R21, R21 ;  /* 0x000000001515723a */ /* 0x020ea80000000000 */
[----:B0-----:R-:W3:Y:S04]  /*0360*/  LDG.E R27, desc[UR8][R22.64+-0x30000] ;  /* 0xfd000008161b7981 */ /* 0x001ee8000c1e1900 */
[----:B------:R-:W4:Y:S01]  /*0370*/  LDG.E R26, desc[UR8][R22.64+-0x2c000] ;  /* 0xfd400008161a7981 */ /* 0x000f22000c1e1900 */
[C---:B-1----:R-:W-:Y:S03]  /*0380*/  HMMA.16816.F32 R4, R12.reuse, R24, R4 ;  /* 0x000000180c04723c */ /* 0x042fe60000001804 */
[----:B------:R-:W5:Y:S04]  /*0390*/  LDG.E R24, desc[UR8][R22.64+-0x38000] ;  /* 0xfc80000816187981 */ /* 0x000f68000c1e1900 */
[----:B------:R-:W3:Y:S01]  /*03a0*/  LDG.E R25, desc[UR8][R22.64+-0x34000] ;  /* 0xfcc0000816197981 */ /* 0x000ee2000c1e1900 */
[----:B--2---:R-:W-:Y:S03]  /*03b0*/  HMMA.16816.F32 R8, R12, R20, R8 ;  /* 0x000000140c08723c */ /* 0x004fe60000001808 */
[----:B------:R-:W2:Y:S04]  /*03c0*/  LDG.E R12, desc[UR8][R16.64+-0xe0] ;  /* 0xffff2008100c7981 */ /* 0x000ea8000c1e1900 */
[----:B------:R-:W2:Y:S04]  /*03d0*/  LDG.E R13, desc[UR8][R16.64+0x3f20] ;  /* 0x003f2008100d7981 */ /* 0x000ea8000c1e1900 */
[----:B------:R-:W2:Y:S04]  /*03e0*/  LDG.E R14, desc[UR8][R16.64+-0xd0] ;  /* 0xffff3008100e7981 */ /* 0x000ea8000c1e1900 */
[----:B------:R-:W2:Y:S04]  /*03f0*/  LDG.E R15, desc[UR8][R16.64+0x3f30] ;  /* 0x003f3008100f7981 */ /* 0x000ea8000c1e1900 */
[----:B------:R0:W-:Y:S04]  /*0400*/  MOVM.16.MT88 R20, R28 ;  /* 0x000000001c14723a */ /* 0x0001e80000000000 */
[----:B------:R1:W2:Y:S04]  /*0410*/  MOVM.16.MT88 R21, R29 ;  /* 0x000000001d15723a */ /* 0x0002a80000000000 */
[----:B0-----:R-:W4:Y:S04]  /*0420*/  LDG.E R28, desc[UR8][R22.64+-0x27ff0] ;  /* 0xfd801008161c7981 */ /* 0x001f28000c1e1900 */
[----:B-1----:R-:W4:Y:S04]  /*0430*/  LDG.E R29, desc[UR8][R22.64+-0x23ff0] ;  /* 0xfdc01008161d7981 */ /* 0x002f28000c1e1900 */
[----:B-----5:R-:W-:Y:S04]  /*0440*/  MOVM.16.MT88 R24, R24 ;  /* 0x000000001818723a */ /* 0x020fe80000000000 */
[----:B---3--:R-:W0:Y:S01]  /*0450*/  MOVM.16.MT88 R25, R25 ;  /* 0x000000001919723a */ /* 0x008e220000000000 */
[C---:B--2---:R-:W-:Y:S03]  /*0460*/  HMMA.16816.F32 R8, R12.reuse, R20, R8 ;  /* 0x000000140c08723c */ /* 0x044fe60000001808 */
[----:B------:R-:W2:Y:S04]  /*0470*/  LDG.E R20, desc[UR8][R22.64+-0x2fff0] ;  /* 0xfd00100816147981 */ /* 0x000ea8000c1e1900 */
[----:B------:R-:W3:Y:S01]  /*0480*/  LDG.E R21, desc[UR8][R22.64+-0x2bff0] ;  /* 0xfd40100816157981 */ /* 0x000ee2000c1e1900 */
[----:B0-----:R-:W-:Y:S03]  /*0490*/  HMMA.16816.F32 R4, R12, R24, R4 ;  /* 0x000000180c04723c */ /* 0x001fe60000001804 */
[----:B------:R-:W5:Y:S04]  /*04a0*/  LDG.E R12, desc[UR8][R16.64+-0xc0] ;  /* 0xffff4008100c7981 */ /* 0x000f68000c1e1900 */
[----:B------:R-:W5:Y:S04]  /*04b0*/  LDG.E R13, desc[UR8][R16.64+0x3f40] ;  /* 0x003f4008100d7981 */ /* 0x000f68000c1e1900 */
[----:B------:R-:W5:Y:S04]  /*04c0*/  LDG.E R14, desc[UR8][R16.64+-0xb0] ;  /* 0xffff5008100e7981 */ /* 0x000f68000c1e1900 */
[----:B------:R-:W5:Y:S04]  /*04d0*/  LDG.E R15, desc[UR8][R16.64+0x3f50] ;  /* 0x003f5008100f7981 */ /* 0x000f68000c1e1900 */
[----:B------:R0:W-:Y:S04]  /*04e0*/  MOVM.16.MT88 R24, R27 ;  /* 0x000000001b18723a */ /* 0x0001e80000000000 */
[----:B----4-:R1:W5:Y:S04]  /*04f0*/  MOVM.16.MT88 R25, R26 ;  /* 0x000000001a19723a */ /* 0x0103680000000000 */
[----:B0-----:R-:W4:Y:S04]  /*0500*/  LDG.E R27, desc[UR8][R22.64+-0x20000] ;  /* 0xfe000008161b7981 */ /* 0x001f28000c1e1900 */
[----:B-1----:R-:W4:Y:S04]  /*0510*/  LDG.E R26, desc[UR8][R22.64+-0x1c000] ;  /* 0xfe400008161a7981 */ /* 0x002f28000c1e1900 */
[----:B--2---:R-:W-:Y:S04]  /*0520*/  MOVM.16.MT88 R20, R20 ;  /* 0x000000001414723a */ /* 0x004fe80000000000 */
[----:B---3--:R-:W0:Y:S01]  /*0530*/  MOVM.16.MT88 R21, R21 ;  /* 0x000000001515723a */ /* 0x008e220000000000 */
[C---:B-----5:R-:W-:Y:S03]  /*0540*/  HMMA.16816.F32 R4, R12.reuse, R24, R4 ;  /* 0x000000180c04723c */ /* 0x060fe60000001804 */
        /* <DEDUP_REMOVED lines=8> */
[----:B------:R1:W5:Y:S04]  /*05d0*/  MOVM.16.MT88 R21, R29 ;  /* 0x000000001d15723a */ /* 0x0003680000000000 */
        /* <DEDUP_REMOVED lines=12> */
[----:B----4-:R0:W-:Y:S04]  /*06a0*/  MOVM.16.MT88 R24, R27 ;  /* 0x000000001b18723a */ /* 0x0101e80000000000 */
        /* <DEDUP_REMOVED lines=122> */
[----:B------:R-:W4:Y:S04]  /*0e50*/  LDG.E R21, desc[UR8][R22.64+0x2c010] ;  /* 0x02c0100816157981 */ /* 0x000f28000c1e1900 */
[----:B------:R-:W4:Y:S04]  /*0e60*/  LDG.E R12, desc[UR8][R16.64+0xa0] ;  /* 0x0000a008100c7981 */ /* 0x000f28000c1e1900 */
[----:B------:R-:W4:Y:S04]  /*0e70*/  LDG.E R13, desc[UR8][R16.64+0x40a0] ;  /* 0x0040a008100d7981 */ /* 0x000f28000c1e1900 */
[----:B------:R-:W4:Y:S04]  /*0e80*/  LDG.E R14, desc[UR8][R16.64+0xb0] ;  /* 0x0000b008100e7981 */ /* 0x000f28000c1e1900 */
[----:B------:R-:W4:Y:S04]  /*0e90*/  LDG.E R15, desc[UR8][R16.64+0x40b0] ;  /* 0x0040b008100f7981 */ /* 0x000f28000c1e1900 */
[----:B--2---:R-:W-:Y:S04]  /*0ea0*/  MOVM.16.MT88 R24, R24 ;  /* 0x000000001818723a */ /* 0x004fe80000000000 */
[----:B---3--:R-:W0:Y:S04]  /*0eb0*/  MOVM.16.MT88 R25, R25 ;  /* 0x000000001919723a */ /* 0x008e280000000000 */
[----:B-----5:R-:W-:Y:S04]  /*0ec0*/  MOVM.16.MT88 R20, R20 ;  /* 0x000000001414723a */ /* 0x020fe80000000000 */
[----:B----4-:R-:W1:Y:S01]  /*0ed0*/  MOVM.16.MT88 R21, R21 ;  /* 0x000000001515723a */ /* 0x010e620000000000 */
[C---:B0-----:R-:W-:Y:S08]  /*0ee0*/  HMMA.16816.F32 R4, R12.reuse, R24, R4 ;  /* 0x000000180c04723c */ /* 0x041ff00000001804 */
[----:B-1----:R-:W-:Y:S01]  /*0ef0*/  HMMA.16816.F32 R8, R12, R20, R8 ;  /* 0x000000140c08723c */ /* 0x002fe20000001808 */
[----:B------:R-:W2:Y:S04]  /*0f00*/  LDG.E R20, desc[UR8][R22.64+0x30010] ;  /* 0x0300100816147981 */ /* 0x000ea8000c1e1900 */
[----:B------:R-:W3:Y:S04]  /*0f10*/  LDG.E R21, desc[UR8][R22.64+0x34010] ;  /* 0x0340100816157981 */ /* 0x000ee8000c1e1900 */
[----:B------:R-:W4:Y:S04]  /*0f20*/  LDG.E R12, desc[UR8][R16.64+0xc0] ;  /* 0x0000c008100c7981 */ /* 0x000f28000c1e1900 */
[----:B------:R-:W4:Y:S04]  /*0f30*/  LDG.E R13, desc[UR8][R16.64+0x40c0] ;  /* 0x0040c008100d7981 */ /* 0x000f28000c1e1900 */
[----:B------:R-:W4:Y:S04]  /*0f40*/  LDG.E R14, desc[UR8][R16.64+0xd0] ;  /* 0x0000d008100e7981 */ /* 0x000f28000c1e1900 */
[----:B------:R-:W4:Y:S04]  /*0f50*/  LDG.E R15, desc[UR8][R16.64+0x40d0] ;  /* 0x0040d008100f7981 */ /* 0x000f28000c1e1900 */
[----:B------:R-:W-:Y:S04]  /*0f60*/  MOVM.16.MT88 R24, R29 ;  /* 0x000000001d18723a */ /* 0x000fe80000000000 */
[----:B------:R-:W4:Y:S04]  /*0f70*/  MOVM.16.MT88 R25, R28 ;  /* 0x000000001c19723a */ /* 0x000f280000000000 */
[----:B--2---:R-:W-:Y:S04]  /*0f80*/  MOVM.16.MT88 R20, R20 ;  /* 0x000000001414723a */ /* 0x004fe80000000000 */
[----:B---3--:R-:W0:Y:S01]  /*0f90*/  MOVM.16.MT88 R21, R21 ;  /* 0x000000001515723a */ /* 0x008e220000000000 */
[C---:B----4-:R-:W-:Y:S03]  /*0fa0*/  HMMA.16816.F32 R4, R12.reuse, R24, R4 ;  /* 0x000000180c04723c */ /* 0x050fe60000001804 */
[----:B------:R-:W2:Y:S04]  /*0fb0*/  LDG.E R24, desc[UR8][R22.64+0x38010] ;  /* 0x0380100816187981 */ /* 0x000ea8000c1e1900 */
[----:B------:R-:W3:Y:S01]  /*0fc0*/  LDG.E R25, desc[UR8][R22.64+0x3c010] ;  /* 0x03c0100816197981 */ /* 0x000ee2000c1e1900 */
[----:B0-----:R-:W-:Y:S03]  /*0fd0*/  HMMA.16816.F32 R8, R12, R20, R8 ;  /* 0x000000140c08723c */ /* 0x001fe60000001808 */
[----:B------:R-:W4:Y:S04]  /*0fe0*/  LDG.E R12, desc[UR8][R16.64+0xe0] ;  /* 0x0000e008100c7981 */ /* 0x000f28000c1e1900 */
[----:B------:R-:W4:Y:S04]  /*0ff0*/  LDG.E R13, desc[UR8][R16.64+0x40e0] ;  /* 0x0040e008100d7981 */ /* 0x000f28000c1e1900 */
[----:B------:R-:W4:Y:S04]  /*1000*/  LDG.E R14, desc[UR8][R16.64+0xf0] ;  /* 0x0000f008100e7981 */ /* 0x000f28000c1e1900 */
[----:B------:R-:W4:Y:S04]  /*1010*/  LDG.E R15, desc[UR8][R16.64+0x40f0] ;  /* 0x0040f008100f7981 */ /* 0x000f28000c1e1900 */
[----:B------:R-:W-:Y:S04]  /*1020*/  MOVM.16.MT88 R20, R27 ;  /* 0x000000001b14723a */ /* 0x000fe80000000000 */
[----:B------:R-:W4:Y:S01]  /*1030*/  MOVM.16.MT88 R21, R26 ;  /* 0x000000001a15723a */ /* 0x000f220000000000 */
[----:B------:R-:W-:-:S04]  /*1040*/  UIADD3 UR10, UP0, UPT, UR10, 0x80000, URZ ;  /* 0x000800000a0a7890 */ /* 0x000fc8000ff1e0ff */
[----:B------:R-:W-:Y:S02]  /*1050*/  UIADD3.X UR6, UPT, UPT, URZ, UR6, URZ, UP0, !UPT ;  /* 0x00000006ff067290 */ /* 0x000fe400087fe4ff */
[----:B------:R-:W-:Y:S01]  /*1060*/  UISETP.GE.U32.AND UP0, UPT, UR4, 0x300, UPT ;  /* 0x000003000400788c */ /* 0x000fe2000bf06070 */
[----:B------:R-:W-:Y:S01]  /*1070*/  IADD3 R2, P0, PT, R2, 0x200, RZ ;  /* 0x0000020002027810 */ /* 0x000fe20007f1e0ff */
[----:B------:R-:W-:-:S04]  /*1080*/  UIADD3 UR5, UPT, UPT, UR4, 0x100, URZ ;  /* 0x0000010004057890 */ /* 0x000fc8000fffe0ff */
[----:B------:R-:W-:-:S03]  /*1090*/  IMAD.X R0, RZ, RZ, R0, P0 ;  /* 0x000000ffff007224 */ /* 0x000fc600000e0600 */
[----:B------:R-:W-:Y:S01]  /*10a0*/  UMOV UR4, UR5 ;  /* 0x0000000500047c82 */ /* 0x000fe20008000000 */
[----:B--2---:R-:W-:Y:S04]  /*10b0*/  MOVM.16.MT88 R24, R24 ;  /* 0x000000001818723a */ /* 0x004fe80000000000 */
[----:B---3--:R-:W0:Y:S01]  /*10c0*/  MOVM.16.MT88 R25, R25 ;  /* 0x000000001919723a */ /* 0x008e220000000000 */
[C---:B----4-:R-:W-:Y:S08]  /*10d0*/  HMMA.16816.F32 R4, R12.reuse, R20, R4 ;  /* 0x000000140c04723c */ /* 0x050ff00000001804 */
[----:B0-----:R-:W-:Y:S01]  /*10e0*/  HMMA.16816.F32 R8, R12, R24, R8 ;  /* 0x000000180c08723c */ /* 0x001fe20000001808 */
[----:B------:R-:W-:-:S04]  /*10f0*/  NOP ;  /* 0x0000000000007918 */ /* 0x000fc80000000000 */
[----:B------:R-:W-:-:S15]  /*1100*/  BRA.U !UP0, `(.L_x_0) ;  /* 0xfffffff108387547 */ /* 0x000fde000b83ffff */
[----:B------:R-:W0:Y:S01]  /*1110*/  LDCU.64 UR4, c[0x0][0x390] ;  /* 0x00007200ff0477ac */ /* 0x000e220008000a00 */
[----:B------:R-:W-:-:S05]  /*1120*/  IMAD.U32 R0, RZ, RZ, UR7 ;  /* 0x00000007ff007e24 */ /* 0x000fca000f8e00ff */
[----:B------:R-:W-:-:S04]  /*1130*/  LEA R13, P0, R0, R3, 0x4 ;  /* 0x00000003000d7211 */ /* 0x000fc800078020ff */
[----:B------:R-:W-:Y:S02]  /*1140*/  LEA.HI.X.SX32 R0, R3, RZ, 0x1, P0 ;  /* 0x000000ff03007211 */ /* 0x000fe400000f0eff */
[----:B0-----:R-:W-:-:S04]  /*1150*/  LEA R3, P0, R13, UR4, 0x2 ;  /* 0x000000040d037c11 */ /* 0x001fc8000f8010ff */
[----:B------:R-:W-:Y:S02]  /*1160*/  LEA.HI.X R13, R13, UR5, R0, 0x2, P0 ;  /* 0x000000050d0d7c11 */ /* 0x000fe400080f1400 */
[----:B------:R-:W-:-:S04]  /*1170*/  LEA R2, P0, R18, R3, 0x3 ;  /* 0x0000000312027211 */ /* 0x000fc800078018ff */
[----:B------:R-:W-:-:S05]  /*1180*/  LEA.HI.X R3, R18, R13, R19, 0x3, P0 ;  /* 0x0000000d12037211 */ /* 0x000fca00000f1c13 */
[----:B------:R-:W-:Y:S04]  /*1190*/  STG.E.64 desc[UR8][R2.64], R4 ;  /* 0x0000000402007986 */ /* 0x000fe8000c101b08 */
[----:B------:R-:W-:Y:S04]  /*11a0*/  STG.E.64 desc[UR8][R2.64+0x8000], R6 ;  /* 0x0080000602007986 */ /* 0x000fe8000c101b08 */
[----:B------:R-:W-:Y:S04]  /*11b0*/  STG.E.64 desc[UR8][R2.64+0x20], R8 ;  /* 0x0000200802007986 */ /* 0x000fe8000c101b08 */
[----:B------:R-:W-:Y:S01]  /*11c0*/  STG.E.64 desc[UR8][R2.64+0x8020], R10 ;  /* 0x0080200a02007986 */ /* 0x000fe2000c101b08 */
[----:B------:R-:W-:Y:S05]  /*11d0*/  EXIT ;  /* 0x000000000000794d */ /* 0x000fea0003800000 */
.L_x_1:
[----:B------:R-:W-:-:S00]  /*11e0*/  BRA `(.L_x_1) ;  /* 0xfffffffc00fc7947 */ /* 0x000fc0000383ffff */
[----:B------:R-:W-:-:S00]  /*11f0*/  NOP ;  /* 0x0000000000007918 */ /* 0x000fc00000000000 */
        /* <DEDUP_REMOVED lines=8> */
.L_x_4:


//--------------------- .text._Z12hgemm_normalPK6__halfS1_Pfii --------------------------
	.section	.text._Z12hgemm_normalPK6__halfS1_Pfii,"ax",@progbits
	.align	128
        .global         _Z12hgemm_normalPK6__halfS1_Pfii
        .type           _Z12hgemm_normalPK6__halfS1_Pfii,@function
        .size           _Z12hgemm_normalPK6__halfS1_Pfii,(.L_x_5 - _Z12hgemm_normalPK6__halfS1_Pfii)
        .other          _Z12hgemm_normalPK6__halfS1_Pfii,@"STO_CUDA_ENTRY STV_DEFAULT"
_Z12hgemm_normalPK6__halfS1_Pfii:
.text._Z12hgemm_normalPK6__halfS1_Pfii:
[----:B------:R-:W-:Y:S01]  /*0000*/  LDC R1, c[0x0][0x37c] ;  /* 0x0000df00ff017b82 */ /* 0x000fe20000000800 */
[----:B------:R-:W0:Y:S07]  /*0010*/  S2R R3, SR_TID.Y ;  /* 0x0000000000037919 */ /* 0x000e2e0000002200 */
[----:B------:R-:W0:Y:S01]  /*0020*/  S2UR UR4, SR_CTAID.Y ;  /* 0x00000000000479c3 */ /* 0x000e220000002600 */
[----:B------:R-:W1:Y:S01]  /*0030*/  LDCU.64 UR6, c[0x0][0x398] ;  /* 0x00007300ff0677ac */ /* 0x000e620008000a00 */
[----:B------:R-:W2:Y:S06]  /*0040*/  S2R R5, SR_TID.X ;  /* 0x0000000000057919 */ /* 0x000eac0000002100 */
[----:B------:R-:W0:Y:S08]  /*0050*/  LDC R2, c[0x0][0x364] ;  /* 0x0000d900ff027b82 */ /* 0x000e300000000800 */
[----:B------:R-:W2:Y:S08]  /*0060*/  S2UR UR5, SR_CTAID.X ;  /* 0x00000000000579c3 */ /* 0x000eb00000002500 */
[----:B------:R-:W2:Y:S01]  /*0070*/  LDC R0, c[0x0][0x360] ;  /* 0x0000d800ff007b82 */ /* 0x000ea20000000800 */
[----:B0-----:R-:W-:-:S05]  /*0080*/  IMAD R2, R2, UR4, R3 ;  /* 0x0000000402027c24 */ /* 0x001fca000f8e0203 */
[C---:B-1----:R-:W-:Y:S02]  /*0090*/  ISETP.GE.AND P0, PT, R2.reuse, UR7, PT ;  /* 0x0000000702007c0c */ /* 0x042fe4000bf06270 */
[----:B------:R-:W-:Y:S01]  /*00a0*/  IADD3 R7, PT, PT, R2, UR6, RZ ;  /* 0x0000000602077c10 */ /* 0x000fe2000fffe0ff */
[----:B--2---:R-:W-:-:S05]  /*00b0*/  IMAD R0, R0, UR5, R5 ;  /* 0x0000000500007c24 */ /* 0x004fca000f8e0205 */
[----:B------:R-:W-:-:S13]  /*00c0*/  ISETP.GT.OR P0, PT, R0, 0x3ff, P0 ;  /* 0x000003ff0000780c */ /* 0x000fda0000704670 */
[----:B------:R-:W-:Y:S05]  /*00d0*/  @P0 EXIT ;  /* 0x000000000000094d */ /* 0x000fea0003800000 */
[----:B------:R-:W0:Y:S01]  /*00e0*/  LDCU.128 UR8, c[0x0][0x380] ;  /* 0x00007000ff0877ac */ /* 0x000e220008000c00 */
[----:B------:R-:W-:Y:S01]  /*00f0*/  SHF.L.U32 R7, R7, 0xa, RZ ;  /* 0x0000000a07077819 */ /* 0x000fe200000006ff */
[----:B------:R-:W-:Y:S01]  /*0100*/  HFMA2 R9, -RZ, RZ, 0, 0 ;  /* 0x00000000ff097431 */ /* 0x000fe200000001ff */
[----:B------:R-:W-:Y:S01]  /*0110*/  MOV R6, R0 ;  /* 0x0000000000067202 */ /* 0x000fe20000000f00 */
[----:B------:R-:W1:Y:S01]  /*0120*/  LDCU.64 UR12, c[0x0][0x358] ;  /* 0x00006b00ff0c77ac */ /* 0x000e620008000a00 */
[----:B------:R-:W-:Y:S01]  /*0130*/  MOV R8, R7 ;  /* 0x0000000700087202 */ /* 0x000fe20000000f00 */
[----:B------:R-:W-:Y:S01]  /*0140*/  UMOV UR4, URZ ;  /* 0x000000ff00047c82 */ /* 0x000fe20008000000 */
[----:B0-----:R-:W-:Y:S02]  /*0150*/  UIADD3 UR7, UP0, UPT, UR8, 0x10, URZ ;  /* 0x0000001008077890 */ /* 0x001fe4000ff1e0ff */
[----:B------:R-:W-:Y:S02]  /*0160*/  UIADD3 UR5, UP1, UPT, UR10, 0x4000, URZ ;  /* 0x000040000a057890 */ /* 0x000fe4000ff3e0ff */
[----:B------:R-:W-:-:S02]  /*0170*/  UIADD3.X UR8, UPT, UPT, URZ, UR9, URZ, UP0, !UPT ;  /* 0x00000009ff087290 */ /* 0x000fc400087fe4ff */
[----:B-1----:R-:W-:-:S12]  /*0180*/  UIADD3.X UR6, UPT, UPT, URZ, UR11, URZ, UP1, !UPT ;  /* 0x0000000bff067290 */ /* 0x002fd80008ffe4ff */
.L_x_2:
[----:B------:R-:W-:Y:S02]  /*0190*/  MOV R4, UR7 ;  /* 0x0000000700047c02 */ /* 0x000fe40008000f00 */
[----:B------:R-:W-:Y:S02]  /*01a0*/  MOV R5, UR8 ;  /* 0x0000000800057c02 */ /* 0x000fe40008000f00 */
[----:B------:R-:W-:Y:S02]  /*01b0*/  MOV R2, UR5 ;  /* 0x0000000500027c02 */ /* 0x000fe40008000f00 */
[----:B------:R-:W-:Y:S01]  /*01c0*/  MOV R3, UR6 ;  /* 0x0000000600037c02 */ /* 0x000fe20008000f00 */
[----:B------:R-:W-:-:S04]  /*01d0*/  IMAD.WIDE R4, R8, 0x2, R4 ;  /* 0x0000000208047825 */ /* 0x000fc800078e0204 */
[----:B------:R-:W-:Y:S01]  /*01e0*/  IMAD.WIDE R2, R6, 0x2, R2 ;  /* 0x0000000206027825 */ /* 0x000fe200078e0202 */
[----:B------:R-:W2:Y:S04]  /*01f0*/  LDG.E.U16 R10, desc[UR12][R4.64+-0x10] ;  /* 0xfffff00c040a7981 */ /* 0x000ea8000c1e1500 */
[----:B------:R-:W3:Y:S04]  /*0200*/  LDG.E.U16 R11, desc[UR12][R2.64+-0x4000] ;  /* 0xffc0000c020b7981 */ /* 0x000ee8000c1e1500 */
[----:B------:R-:W4:Y:S04]  /*0210*/  LDG.E.U16 R12, desc[UR12][R4.64+-0xe] ;  /* 0xfffff20c040c7981 */ /* 0x000f28000c1e1500 */
[----:B------:R-:W5:Y:S04]  /*0220*/  LDG.E.U16 R13, desc[UR12][R2.64+-0x3800] ;  /* 0xffc8000c020d7981 */ /* 0x000f68000c1e1500 */
        /* <DEDUP_REMOVED lines=12> */
[----:B------:R-:W5:Y:S01]  /*02f0*/  LDG.E.U16 R29, desc[UR12][R2.64+0x3800] ;  /* 0x0038000c021d7981 */ /* 0x000f62000c1e1500 */
[----:B--2---:R-:W-:-:S02]  /*0300*/  HADD2.F32 R10, -RZ, R10.H0_H0 ;  /* 0x2000000aff0a7230 */ /* 0x004fc40000004100 */
[----:B---3--:R-:W-:-:S05]  /*0310*/  HADD2.F32 R11, -RZ, R11.H0_H0 ;  /* 0x2000000bff0b7230 */ /* 0x008fca0000004100 */
[----:B------:R-:W-:Y:S01]  /*0320*/  FFMA R10, R10, R11, R9 ;  /* 0x0000000b0a0a7223 */ /* 0x000fe20000000009 */
[----:B----4-:R-:W-:Y:S01]  /*0330*/  HADD2.F32 R11, -RZ, R12.H0_H0 ;  /* 0x2000000cff0b7230 */ /* 0x010fe20000004100 */
[----:B------:R-:W2:Y:S01]  /*0340*/  LDG.E.U16 R9, desc[UR12][R4.64+-0x4] ;  /* 0xfffffc0c04097981 */ /* 0x000ea2000c1e1500 */
[----:B-----5:R-:W-:-:S03]  /*0350*/  HADD2.F32 R13, -RZ, R13.H0_H0 ;  /* 0x2000000dff0d7230 */ /* 0x020fc60000004100 */
[----:B------:R-:W3:Y:S01]  /*0360*/  LDG.E.U16 R12, desc[UR12][R2.64+-0x800] ;  /* 0xfff8000c020c7981 */ /* 0x000ee2000c1e1500 */
[----:B------:R-:W-:Y:S02]  /*0370*/  HADD2.F32 R19, -RZ, R19.H0_H0 ;  /* 0x20000013ff137230 */ /* 0x000fe40000004100 */
[----:B------:R-:W-:Y:S02]  /*0380*/  FFMA R10, R11, R13, R10 ;  /* 0x0000000d0b0a7223 */ /* 0x000fe4000000000a */
[----:B------:R-:W4:Y:S01]  /*0390*/  LDG.E.U16 R11, desc[UR12][R4.64+-0x2] ;  /* 0xfffffe0c040b7981 */ /* 0x000f22000c1e1500 */
[----:B------:R-:W-:-:S03]  /*03a0*/  HADD2.F32 R20, -RZ, R20.H0_H0 ;  /* 0x20000014ff147230 */ /* 0x000fc60000004100 */
[----:B------:R-:W5:Y:S02]  /*03b0*/  LDG.E.U16 R13, desc[UR12][R4.64] ;  /* 0x0000000c040d7981 */ /* 0x000f64000c1e1500 */
[----:B------:R-:W-:Y:S02]  /*03c0*/  FFMA R19, R19, R20, R10 ;  /* 0x0000001413137223 */ /* 0x000fe4000000000a */
[----:B------:R-:W5:Y:S01]  /*03d0*/  LDG.E.U16 R10, desc[UR12][R2.64] ;  /* 0x0000000c020a7981 */ /* 0x000f62000c1e1500 */
[----:B------:R-:W-:Y:S02]  /*03e0*/  HADD2.F32 R20, -RZ, R16.H0_H0 ;  /* 0x20000010ff147230 */ /* 0x000fe40000004100 */
[----:B------:R-:W-:Y:S01]  /*03f0*/  HADD2.F32 R23, -RZ, R15.H0_H0 ;  /* 0x2000000fff177230 */ /* 0x000fe20000004100 */
[----:B------:R-:W5:Y:S01]  /*0400*/  LDG.E.U16 R16, desc[UR12][R4.64+0x2] ;  /* 0x0000020c04107981 */ /* 0x000f62000c1e1500 */
[----:B------:R-:W-:-:S03]  /*0410*/  HADD2.F32 R24, -RZ, R17.H0_H0 ;  /* 0x20000011ff187230 */ /* 0x000fc60000004100 */
[----:B------:R-:W5:Y:S01]  /*0420*/  LDG.E.U16 R15, desc[UR12][R2.64+0x800] ;  /* 0x0008000c020f7981 */ /* 0x000f62000c1e1500 */
[----:B------:R-:W-:Y:S02]  /*0430*/  HADD2.F32 R18, -RZ, R18.H0_H0 ;  /* 0x20000012ff127230 */ /* 0x000fe40000004100 */
[----:B------:R-:W-:Y:S02]  /*0440*/  FFMA R23, R20, R23, R19 ;  /* 0x0000001714177223 */ /* 0x000fe40000000013 */
[----:B------:R-:W5:Y:S04]  /*0450*/  LDG.E.U16 R20, desc[UR12][R4.64+0x4] ;  /* 0x0000040c04147981 */ /* 0x000f68000c1e1500 */
[----:B------:R-:W5:Y:S01]  /*0460*/  LDG.E.U16 R19, desc[UR12][R2.64+0x1000] ;  /* 0x0010000c02137981 */ /* 0x000f62000c1e1500 */
[----:B------:R-:W-:Y:S01]  /*0470*/  FFMA R23, R24, R18, R23 ;  /* 0x0000001218177223 */ /* 0x000fe20000000017 */
[----:B------:R-:W-:-:S02]  /*0480*/  HADD2.F32 R26, -RZ, R21.H0_H0 ;  /* 0x20000015ff1a7230 */ /* 0x000fc40000004100 */
[----:B------:R-:W5:Y:S01]  /*0490*/  LDG.E.U16 R18, desc[UR12][R4.64+0x6] ;  /* 0x0000060c04127981 */ /* 0x000f62000c1e1500 */
[----:B------:R-:W-:-:S03]  /*04a0*/  HADD2.F32 R24, -RZ, R22.H0_H0 ;  /* 0x20000016ff187230 */ /* 0x000fc60000004100 */
[----:B------:R-:W5:Y:S04]  /*04b0*/  LDG.E.U16 R17, desc[UR12][R2.64+0x1800] ;  /* 0x0018000c02117981 */ /* 0x000f68000c1e1500 */
[----:B------:R-:W5:Y:S01]  /*04c0*/  LDG.E.U16 R21, desc[UR12][R4.64+0x8] ;  /* 0x0000080c04157981 */ /* 0x000f62000c1e1500 */
[----:B------:R-:W-:-:S03]  /*04d0*/  FFMA R26, R26, R24, R23 ;  /* 0x000000181a1a7223 */ /* 0x000fc60000000017 */
[----:B------:R-:W5:Y:S04]  /*04e0*/  LDG.E.U16 R22, desc[UR12][R2.64+0x2000] ;  /* 0x0020000c02167981 */ /* 0x000f68000c1e1500 */
[----:B------:R0:W5:Y:S04]  /*04f0*/  LDG.E.U16 R24, desc[UR12][R2.64+0x2800] ;  /* 0x0028000c02187981 */ /* 0x000168000c1e1500 */
[----:B------:R-:W5:Y:S01]  /*0500*/  LDG.E.U16 R23, desc[UR12][R4.64+0xc] ;  /* 0x00000c0c04177981 */ /* 0x000f62000c1e1500 */
[----:B------:R-:W-:Y:S01]  /*0510*/  HADD2.F32 R14, -RZ, R14.H0_H0 ;  /* 0x2000000eff0e7230 */ /* 0x000fe20000004100 */
[----:B------:R-:W-:Y:S01]  /*0520*/  UIADD3 UR4, UPT, UPT, UR4, 0x10, URZ ;  /* 0x0000001004047890 */ /* 0x000fe2000fffe0ff */
[----:B------:R-:W-:-:S03]  /*0530*/  HADD2.F32 R25, -RZ, R25.H0_H0 ;  /* 0x20000019ff197230 */ /* 0x000fc60000004100 */
[----:B------:R-:W-:Y:S01]  /*0540*/  UISETP.NE.AND UP0, UPT, UR4, 0x400, UPT ;  /* 0x000004000400788c */ /* 0x000fe2000bf05270 */
[----:B------:R-:W-:Y:S02]  /*0550*/  HADD2.F32 R28, -RZ, R28.H0_H0 ;  /* 0x2000001cff1c7230 */ /* 0x000fe40000004100 */
[----:B------:R-:W-:Y:S02]  /*0560*/  HADD2.F32 R27, -RZ, R27.H0_H0 ;  /* 0x2000001bff1b7230 */ /* 0x000fe40000004100 */
[----:B------:R-:W-:Y:S01]  /*0570*/  HADD2.F32 R29, -RZ, R29.H0_H0 ;  /* 0x2000001dff1d7230 */ /* 0x000fe20000004100 */
[----:B------:R-:W-:Y:S02]  /*0580*/  IADD3 R8, PT, PT, R8, 0x10, RZ ;  /* 0x0000001008087810 */ /* 0x000fe40007ffe0ff */
[----:B------:R-:W-:Y:S01]  /*0590*/  IADD3 R6, PT, PT, R6, 0x4000, RZ ;  /* 0x0000400006067810 */ /* 0x000fe20007ffe0ff */
[----:B--2---:R-:W-:Y:S02]  /*05a0*/  HADD2.F32 R9, -RZ, R9.H0_H0 ;  /* 0x20000009ff097230 */ /* 0x004fe40000004100 */
[----:B---3--:R-:W-:-:S03]  /*05b0*/  HADD2.F32 R12, -RZ, R12.H0_H0 ;  /* 0x2000000cff0c7230 */ /* 0x008fc60000004100 */
[----:B------:R-:W-:Y:S01]  /*05c0*/  FFMA R9, R9, R14, R26 ;  /* 0x0000000e09097223 */ /* 0x000fe2000000001a */
[----:B----4-:R-:W-:Y:S02]  /*05d0*/  HADD2.F32 R14, -RZ, R11.H0_H0 ;  /* 0x2000000bff0e7230 */ /* 0x010fe40000004100 */
[----:B-----5:R-:W-:-:S03]  /*05e0*/  HADD2.F32 R26, -RZ, R13.H0_H0 ;  /* 0x2000000dff1a7230 */ /* 0x020fc60000004100 */
[----:B------:R-:W-:Y:S01]  /*05f0*/  FFMA R9, R14, R12, R9 ;  /* 0x0000000c0e097223 */ /* 0x000fe20000000009 */
[----:B------:R-:W-:Y:S02]  /*0600*/  HADD2.F32 R10, -RZ, R10.H0_H0 ;  /* 0x2000000aff0a7230 */ /* 0x000fe40000004100 */
[----:B------:R-:W-:-:S03]  /*0610*/  HADD2.F32 R16, -RZ, R16.H0_H0 ;  /* 0x20000010ff107230 */ /* 0x000fc60000004100 */
        /* <DEDUP_REMOVED lines=8> */
[----:B0-----:R-:W-:-:S03]  /*06a0*/  HADD2.F32 R2, -RZ, R21.H0_H0 ;  /* 0x20000015ff027230 */ /* 0x001fc60000004100 */
[----:B------:R-:W-:Y:S01]  /*06b0*/  FFMA R9, R18, R17, R9 ;  /* 0x0000001112097223 */ /* 0x000fe20000000009 */
[----:B------:R-:W-:Y:S02]  /*06c0*/  HADD2.F32 R22, -RZ, R22.H0_H0 ;  /* 0x20000016ff167230 */ /* 0x000fe40000004100 */
[----:B------:R-:W-:-:S03]  /*06d0*/  HADD2.F32 R24, -RZ, R24.H0_H0 ;  /* 0x20000018ff187230 */ /* 0x000fc60000004100 */
[----:B------:R-:W-:Y:S01]  /*06e0*/  FFMA R2, R2, R22, R9 ;  /* 0x0000001602027223 */ /* 0x000fe20000000009 */
[----:B------:R-:W-:-:S03]  /*06f0*/  HADD2.F32 R23, -RZ, R23.H0_H0 ;  /* 0x20000017ff177230 */ /* 0x000fc60000004100 */
[----:B------:R-:W-:-:S04]  /*0700*/  FFMA R2, R25, R24, R2 ;  /* 0x0000001819027223 */ /* 0x000fc80000000002 */
[----:B------:R-:W-:-:S04]  /*0710*/  FFMA R2, R23, R28, R2 ;  /* 0x0000001c17027223 */ /* 0x000fc80000000002 */
[----:B------:R-:W-:Y:S01]  /*0720*/  FFMA R9, R27, R29, R2 ;  /* 0x0000001d1b097223 */ /* 0x000fe20000000002 */
[----:B------:R-:W-:Y:S06]  /*0730*/  BRA.U UP0, `(.L_x_2) ;  /* 0xfffffff900947547 */ /* 0x000fec000b83ffff */
[----:B------:R-:W0:Y:S01]  /*0740*/  LDC.64 R2, c[0x0][0x390] ;  /* 0x0000e400ff027b82 */ /* 0x000e220000000a00 */
[----:B------:R-:W-:-:S05]  /*0750*/  IADD3 R7, PT, PT, R0, R7, RZ ;  /* 0x0000000700077210 */ /* 0x000fca0007ffe0ff */
[----:B0-----:R-:W-:-:S05]  /*0760*/  IMAD.WIDE R2, R7, 0x4, R2 ;  /* 0x0000000407027825 */ /* 0x001fca00078e0202 */
[----:B------:R-:W-:Y:S01]  /*0770*/  STG.E desc[UR12][R2.64], R9 ;  /* 0x0000000902007986 */ /* 0x000fe2000c10190c */
[----:B------:R-:W-:Y:S05]  /*0780*/  EXIT ;  /* 0x000000000000794d */ /* 0x000fea0003800000 */
.L_x_3:
        /* <DEDUP_REMOVED lines=15> */
.L_x_5:


//--------------------- .nv.shared.reserved.0     --------------------------
	.section	.nv.shared.reserved.0,"aw",@nobits
	.weak		__nv_reservedSMEM_offset_0_alias
	.size		__nv_reservedSMEM_offset_0_alias, 0, 64
	.other		__nv_reservedSMEM_offset_0_alias,@"STO_CUDA_RESERVED_SHARED STV_DEFAULT"
__nv_reservedSMEM_offset_0_alias:
	.zero		0
	.zero		64


//--------------------- .nv.constant0._Z17hgemm_tensor_corePK6__halfS1_Pfii --------------------------
	.section	.nv.constant0._Z17hgemm_tensor_corePK6__halfS1_Pfii,"a",@progbits
	.sectionflags	@""
	.align	4
.nv.constant0._Z17hgemm_tensor_corePK6__halfS1_Pfii:
	.zero		928


//--------------------- .nv.constant0._Z12hgemm_normalPK6__halfS1_Pfii --------------------------
	.section	.nv.constant0._Z12hgemm_normalPK6__halfS1_Pfii,"a",@progbits
	.sectionflags	@""
	.align	4
.nv.constant0._Z12hgemm_normalPK6__halfS1_Pfii:
	.zero		928


//--------------------- SYMBOLS --------------------------

	.type		.nv.reservedSmem.offset0,@object
	.size		.nv.reservedSmem.offset0,0x4
